//
// Generated by NVIDIA NVVM Compiler
//
// Compiler Build ID: CL-36424714
// Cuda compilation tools, release 13.0, V13.0.88
// Based on NVVM 20.0.0
//

.version 9.0
.target sm_100
.address_size 64

	// .globl	_Z7printidv
.extern .func  (.param .b32 func_retval0) vprintf
(
	.param .b64 vprintf_param_0,
	.param .b64 vprintf_param_1
)
;
.global .align 1 .b8 $str[27] = {73, 39, 109, 32, 97, 32, 116, 104, 114, 101, 97, 100, 32, 105, 110, 32, 98, 108, 111, 99, 107, 32, 37, 100, 33, 10};

.visible .entry _Z7printidv()
{
	.local .align 8 .b8 	__local_depot0[8];
	.reg .b64 	%SP;
	.reg .b64 	%SPL;
	.reg .b32 	%r<4>;
	.reg .b64 	%rd<5>;

	mov.u64 	%SPL, __local_depot0;
	cvta.local.u64 	%SP, %SPL;
	add.u64 	%rd1, %SP, 0;
	add.u64 	%rd2, %SPL, 0;
	mov.u32 	%r1, %ctaid.x;
	st.local.u32 	[%rd2], %r1;
	mov.u64 	%rd3, $str;
	cvta.global.u64 	%rd4, %rd3;
	{ // callseq 0, 0
	.param .b64 param0;
	st.param.b64 	[param0], %rd4;
	.param .b64 param1;
	st.param.b64 	[param1], %rd1;
	.param .b32 retval0;
	call.uni (retval0), 
	vprintf, 
	(
	param0, 
	param1
	);
	ld.param.b32 	%r2, [retval0];
	} // callseq 0
	bar.sync 	0;
	ret;

}


// ===== COMPILED SASS (sm_100) =====

	.target	sm_100

	.elftype	@"ET_EXEC"


//--------------------- .note.nv.tkinfo           --------------------------
	.section	.note.nv.tkinfo,"",@"SHT_NOTE"
	.sectionflags	@"SHF_NOTE_NV_TKINFO"
	.tkinfo
        /*0018*/ 	.word	0x00000002
        /*0030*/ 	.string	""
        /*0030*/ 	.string	"ptxas"
        /*0030*/ 	.string	"Cuda compilation tools, release 13.0, V13.0.88"
        /*0030*/ 	.string	"Build cuda_13.0.r13.0/compiler.36424714_0"
        /*0030*/ 	.string	"-arch sm_100 -m 64 "



//--------------------- .note.nv.cuinfo           --------------------------
	.section	.note.nv.cuinfo,"",@"SHT_NOTE"
	.sectionflags	@"SHF_NOTE_NV_CUINFO"
        /*0018*/ 	.short	0x0002
        /*001a*/ 	.short	0x0064
        /*001c*/ 	.short	0x0082
	.zero		2


//--------------------- .nv.info                  --------------------------
	.section	.nv.info,"",@"SHT_CUDA_INFO"
	.align	4


	//----- nvinfo : EIATTR_REGCOUNT
	.align		4
        /*0000*/ 	.byte	0x04, 0x2f
        /*0002*/ 	.short	(.L_2 - .L_1)
	.align		4
.L_1:
        /*0004*/ 	.word	index@(_Z7printidv)
        /*0008*/ 	.word	0x00000018


	//----- nvinfo : EIATTR_FRAME_SIZE
	.align		4
.L_2:
        /*000c*/ 	.byte	0x04, 0x11
        /*000e*/ 	.short	(.L_4 - .L_3)
	.align		4
.L_3:
        /*0010*/ 	.word	index@(_Z7printidv)
        /*0014*/ 	.word	0x00000008


	//----- nvinfo : EIATTR_MIN_STACK_SIZE
	.align		4
.L_4:
        /*0018*/ 	.byte	0x04, 0x12
        /*001a*/ 	.short	(.L_6 - .L_5)
	.align		4
.L_5:
        /*001c*/ 	.word	index@(_Z7printidv)
        /*0020*/ 	.word	0x00000008
.L_6:


//--------------------- .nv.compat                --------------------------
	.section	.nv.compat,"",@"SHT_CUDA_COMPAT_INFO"
	.align	4
        /*0000*/ 	.byte	0x02, 0x09, 0x00, 0x00, 0x02, 0x02, 0x01, 0x00, 0x02, 0x05, 0x05, 0x00, 0x03, 0x07, 0x01, 0x01
        /*0010*/ 	.byte	0x02, 0x03, 0x00, 0x00, 0x02, 0x06, 0x01, 0x00, 0x04, 0x0b, 0x08, 0x00, 0x09, 0x00, 0x00, 0x00
        /*0020*/ 	.byte	0x00, 0x00, 0x00, 0x00


//--------------------- .nv.info._Z7printidv      --------------------------
	.section	.nv.info._Z7printidv,"",@"SHT_CUDA_INFO"
	.sectionflags	@""
	.align	4


	//----- nvinfo : EIATTR_CUDA_API_VERSION
	.align		4
        /*0000*/ 	.byte	0x04, 0x37
        /*0002*/ 	.short	(.L_8 - .L_7)
.L_7:
        /*0004*/ 	.word	0x00000082


	//----- nvinfo : EIATTR_SPARSE_MMA_MASK
	.align		4
.L_8:
        /*0008*/ 	.byte	0x03, 0x50
        /*000a*/ 	.short	0x0000


	//----- nvinfo : EIATTR_MAXREG_COUNT
	.align		4
        /*000c*/ 	.byte	0x03, 0x1b
        /*000e*/ 	.short	0x00ff


	//----- nvinfo : EIATTR_NUM_BARRIERS
	.align		4
        /*0010*/ 	.byte	0x02, 0x4c
        /*0012*/ 	.byte	0x01
	.zero		1


	//----- nvinfo : EIATTR_EXTERNS
	.align		4
        /*0014*/ 	.byte	0x04, 0x0f
        /*0016*/ 	.short	(.L_10 - .L_9)


	//   ....[0]....
	.align		4
.L_9:
        /*0018*/ 	.word	index@(vprintf)


	//----- nvinfo : EIATTR_MERCURY_ISA_VERSION
	.align		4
.L_10:
        /*001c*/ 	.byte	0x03, 0x5f
        /*001e*/ 	.short	0x0101


	//----- nvinfo : EIATTR_VRC_CTA_INIT_COUNT
	.align		4
        /*0020*/ 	.byte	0x02, 0x4a
	.zero		1
	.zero		1


	//----- nvinfo : EIATTR_SYSCALL_OFFSETS
	.align		4
        /*0024*/ 	.byte	0x04, 0x46
        /*0026*/ 	.short	(.L_12 - .L_11)


	//   ....[0]....
.L_11:
        /*0028*/ 	.word	0x000000e0


	//----- nvinfo : EIATTR_EXIT_INSTR_OFFSETS
	.align		4
.L_12:
        /*002c*/ 	.byte	0x04, 0x1c
        /*002e*/ 	.short	(.L_14 - .L_13)


	//   ....[0]....
.L_13:
        /*0030*/ 	.word	0x00000110


	//----- nvinfo : EIATTR_SW_WAR
	.align		4
.L_14:
        /*0034*/ 	.byte	0x04, 0x36
        /*0036*/ 	.short	(.L_16 - .L_15)
.L_15:
        /*0038*/ 	.word	0x00000008
.L_16:


//--------------------- .nv.callgraph             --------------------------
	.section	.nv.callgraph,"",@"SHT_CUDA_CALLGRAPH"
	.align	4
	.sectionentsize	8
	.align		4
        /*0000*/ 	.word	0x00000000
	.align		4
        /*0004*/ 	.word	0xffffffff
	.align		4
        /*0008*/ 	.word	index@(_Z7printidv)
	.align		4
        /*000c*/ 	.word	index@(vprintf)
	.align		4
        /*0010*/ 	.word	0x00000000
	.align		4
        /*0014*/ 	.word	0xfffffffe
	.align		4
        /*0018*/ 	.word	0x00000000
	.align		4
        /*001c*/ 	.word	0xfffffffd
	.align		4
        /*0020*/ 	.word	0x00000000
	.align		4
        /*0024*/ 	.word	0xfffffffc


//--------------------- .nv.constant4             --------------------------
	.section	.nv.constant4,"a",@progbits
	.align	8
	.align		8
.nv.constant4:
        /*0000*/ 	.dword	vprintf
	.align		8
        /*0008*/ 	.dword	$str


//--------------------- .text._Z7printidv         --------------------------
	.section	.text._Z7printidv,"ax",@progbits
	.align	128
        .global         _Z7printidv
        .type           _Z7printidv,@function
        .size           _Z7printidv,(.L_x_2 - _Z7printidv)
        .other          _Z7printidv,@"STO_CUDA_ENTRY STV_DEFAULT"
_Z7printidv:
.text._Z7printidv:
[----:B------:R-:W0:Y:S01]  /*0000*/  LDC R1, c[0x0][0x37c] ;  /* 0x0000df00ff017b82 */ /* 0x000e220000000800 */
[----:B------:R-:W1:Y:S01]  /*0010*/  S2R R8, SR_CTAID.X ;  /* 0x0000000000087919 */ /* 0x000e620000002500 */
[----:B0-----:R-:W-:Y:S01]  /*0020*/  VIADD R1, R1, 0xfffffff8 ;  /* 0xfffffff801017836 */ /* 0x001fe20000000000 */
[----:B------:R-:W-:Y:S01]  /*0030*/  MOV R0, 0x0 ;  /* 0x0000000000007802 */ /* 0x000fe20000000f00 */
[----:B------:R-:W0:Y:S04]  /*0040*/  LDCU UR4, c[0x0][0x2f8] ;  /* 0x00005f00ff0477ac */ /* 0x000e280008000800 */
[----:B------:R2:W3:Y:S01]  /*0050*/  LDC.64 R2, c[0x4][R0] ;  /* 0x0100000000027b82 */ /* 0x0004e20000000a00 */
[----:B------:R-:W4:Y:S01]  /*0060*/  LDCU.64 UR6, c[0x4][0x8] ;  /* 0x01000100ff0677ac */ /* 0x000f220008000a00 */
[----:B------:R-:W5:Y:S01]  /*0070*/  LDCU UR5, c[0x0][0x2fc] ;  /* 0x00005f80ff0577ac */ /* 0x000f620008000800 */
[----:B0-----:R-:W-:Y:S01]  /*0080*/  IADD3 R6, P0, PT, R1, UR4, RZ ;  /* 0x0000000401067c10 */ /* 0x001fe2000ff1e0ff */
[----:B----4-:R-:W-:Y:S01]  /*0090*/  IMAD.U32 R4, RZ, RZ, UR6 ;  /* 0x00000006ff047e24 */ /* 0x010fe2000f8e00ff */
[----:B------:R-:W-:-:S03]  /*00a0*/  MOV R5, UR7 ;  /* 0x0000000700057c02 */ /* 0x000fc60008000f00 */
[----:B-----5:R-:W-:Y:S01]  /*00b0*/  IMAD.X R7, RZ, RZ, UR5, P0 ;  /* 0x00000005ff077e24 */ /* 0x020fe200080e06ff */
[----:B-1----:R2:W-:Y:S07]  /*00c0*/  STL [R1], R8 ;  /* 0x0000000801007387 */ /* 0x0025ee0000100800 */
[----:B------:R-:W-:-:S07]  /*00d0*/  LEPC R20, `(.L_x_0) ;  /* 0x000000001014794e */ /* 0x000fce0000000000 */
[----:B--23--:R-:W-:Y:S05]  /*00e0*/  CALL.ABS.NOINC R2 ;  /* 0x0000000002007343 */ /* 0x00cfea0003c00000 */
.L_x_0:
[----:B------:R-:W-:Y:S05]  /*00f0*/  WARPSYNC.ALL ;  /* 0x0000000000007948 */ /* 0x000fea0003800000 */
[----:B------:R-:W-:Y:S06]  /*0100*/  BAR.SYNC.DEFER_BLOCKING 0x0 ;  /* 0x0000000000007b1d */ /* 0x000fec0000010000 */
[----:B------:R-:W-:Y:S05]  /*0110*/  EXIT ;  /* 0x000000000000794d */ /* 0x000fea0003800000 */
.L_x_1:
[----:B------:R-:W-:-:S00]  /*0120*/  BRA `(.L_x_1) ;  /* 0xfffffffc00fc7947 */ /* 0x000fc0000383ffff */
[----:B------:R-:W-:-:S00]  /*0130*/  NOP ;  /* 0x0000000000007918 */ /* 0x000fc00000000000 */
        /* <DEDUP_REMOVED lines=12> */
.L_x_2:


//--------------------- .nv.global.init           --------------------------
	.section	.nv.global.init,"aw",@progbits
.nv.global.init:
	.type		$str,@object
	.size		$str,(.L_0 - $str)
$str:
        /*0000*/ 	.byte	0x49, 0x27, 0x6d, 0x20, 0x61, 0x20, 0x74, 0x68, 0x72, 0x65, 0x61, 0x64, 0x20, 0x69, 0x6e, 0x20
        /*0010*/ 	.byte	0x62, 0x6c, 0x6f, 0x63, 0x6b, 0x20, 0x25, 0x64, 0x21, 0x0a, 0x00
.L_0:


//--------------------- .nv.shared.reserved.0     --------------------------
	.section	.nv.shared.reserved.0,"aw",@nobits
	.weak		__nv_reservedSMEM_offset_0_alias
	.size		__nv_reservedSMEM_offset_0_alias, 0, 64
	.other		__nv_reservedSMEM_offset_0_alias,@"STO_CUDA_RESERVED_SHARED STV_DEFAULT"
__nv_reservedSMEM_offset_0_alias:
	.zero		0
	.zero		64


//--------------------- .nv.constant0._Z7printidv --------------------------
	.section	.nv.constant0._Z7printidv,"a",@progbits
	.sectionflags	@""
	.align	4
.nv.constant0._Z7printidv:
	.zero		896


//--------------------- SYMBOLS --------------------------

	.type		.nv.reservedSmem.offset0,@object
	.size		.nv.reservedSmem.offset0,0x4
	.type		vprintf,@function
